//
// Generated by NVIDIA NVVM Compiler
//
// Compiler Build ID: CL-36424714
// Cuda compilation tools, release 13.0, V13.0.88
// Based on NVVM 20.0.0
//

.version 9.0
.target sm_100
.address_size 64

	// .globl	dot_kernel
// _ZZ10dot_kernelE5cache has been demoted

.visible .entry dot_kernel(
	.param .u64 .ptr .align 1 dot_kernel_param_0,
	.param .u64 .ptr .align 1 dot_kernel_param_1,
	.param .u64 .ptr .align 1 dot_kernel_param_2,
	.param .u32 dot_kernel_param_3
)
{
	.reg .pred 	%p<7>;
	.reg .b32 	%r<19>;
	.reg .b32 	%f<14>;
	.reg .b64 	%rd<12>;
	// demoted variable
	.shared .align 4 .b8 _ZZ10dot_kernelE5cache[4096];
	ld.param.u64 	%rd3, [dot_kernel_param_0];
	ld.param.u64 	%rd4, [dot_kernel_param_1];
	ld.param.u64 	%rd5, [dot_kernel_param_2];
	ld.param.u32 	%r11, [dot_kernel_param_3];
	mov.u32 	%r1, %tid.x;
	mov.u32 	%r2, %ctaid.x;
	mov.u32 	%r18, %ntid.x;
	mad.lo.s32 	%r17, %r2, %r18, %r1;
	setp.ge.s32 	%p1, %r17, %r11;
	mov.f32 	%f13, 0f00000000;
	@%p1 bra 	$L__BB0_3;
	mov.u32 	%r12, %nctaid.x;
	mul.lo.s32 	%r5, %r18, %r12;
	cvta.to.global.u64 	%rd1, %rd3;
	cvta.to.global.u64 	%rd2, %rd4;
	mov.f32 	%f13, 0f00000000;
$L__BB0_2:
	mul.wide.s32 	%rd6, %r17, 4;
	add.s64 	%rd7, %rd1, %rd6;
	ld.global.f32 	%f6, [%rd7];
	add.s64 	%rd8, %rd2, %rd6;
	ld.global.f32 	%f7, [%rd8];
	fma.rn.f32 	%f13, %f6, %f7, %f13;
	add.s32 	%r17, %r17, %r5;
	setp.lt.s32 	%p2, %r17, %r11;
	@%p2 bra 	$L__BB0_2;
$L__BB0_3:
	shl.b32 	%r13, %r1, 2;
	mov.u32 	%r14, _ZZ10dot_kernelE5cache;
	add.s32 	%r8, %r14, %r13;
	st.shared.f32 	[%r8], %f13;
	bar.sync 	0;
	setp.lt.u32 	%p3, %r18, 2;
	@%p3 bra 	$L__BB0_7;
$L__BB0_4:
	shr.u32 	%r10, %r18, 1;
	setp.ge.u32 	%p4, %r1, %r10;
	@%p4 bra 	$L__BB0_6;
	shl.b32 	%r15, %r10, 2;
	add.s32 	%r16, %r8, %r15;
	ld.shared.f32 	%f8, [%r16];
	ld.shared.f32 	%f9, [%r8];
	add.f32 	%f10, %f8, %f9;
	st.shared.f32 	[%r8], %f10;
$L__BB0_6:
	bar.sync 	0;
	setp.gt.u32 	%p5, %r18, 3;
	mov.u32 	%r18, %r10;
	@%p5 bra 	$L__BB0_4;
$L__BB0_7:
	setp.ne.s32 	%p6, %r1, 0;
	@%p6 bra 	$L__BB0_9;
	ld.shared.f32 	%f11, [_ZZ10dot_kernelE5cache];
	cvta.to.global.u64 	%rd9, %rd5;
	mul.wide.u32 	%rd10, %r2, 4;
	add.s64 	%rd11, %rd9, %rd10;
	st.global.f32 	[%rd11], %f11;
$L__BB0_9:
	ret;

}


// ===== COMPILED SASS (sm_100) =====

	.target	sm_100

	.elftype	@"ET_EXEC"


//--------------------- .note.nv.tkinfo           --------------------------
	.section	.note.nv.tkinfo,"",@"SHT_NOTE"
	.sectionflags	@"SHF_NOTE_NV_TKINFO"
	.tkinfo
        /*0018*/ 	.word	0x00000002
        /*0030*/ 	.string	""
        /*0030*/ 	.string	"ptxas"
        /*0030*/ 	.string	"Cuda compilation tools, release 13.0, V13.0.88"
        /*0030*/ 	.string	"Build cuda_13.0.r13.0/compiler.36424714_0"
        /*0030*/ 	.string	"-arch sm_100 -m 64 "



//--------------------- .note.nv.cuinfo           --------------------------
	.section	.note.nv.cuinfo,"",@"SHT_NOTE"
	.sectionflags	@"SHF_NOTE_NV_CUINFO"
        /*0018*/ 	.short	0x0002
        /*001a*/ 	.short	0x0064
        /*001c*/ 	.short	0x0082
	.zero		2


//--------------------- .nv.info                  --------------------------
	.section	.nv.info,"",@"SHT_CUDA_INFO"
	.align	4


	//----- nvinfo : EIATTR_REGCOUNT
	.align		4
        /*0000*/ 	.byte	0x04, 0x2f
        /*0002*/ 	.short	(.L_1 - .L_0)
	.align		4
.L_0:
        /*0004*/ 	.word	index@(dot_kernel)
        /*0008*/ 	.word	0x00000012


	//----- nvinfo : EIATTR_FRAME_SIZE
	.align		4
.L_1:
        /*000c*/ 	.byte	0x04, 0x11
        /*000e*/ 	.short	(.L_3 - .L_2)
	.align		4
.L_2:
        /*0010*/ 	.word	index@(dot_kernel)
        /*0014*/ 	.word	0x00000000


	//----- nvinfo : EIATTR_MIN_STACK_SIZE
	.align		4
.L_3:
        /*0018*/ 	.byte	0x04, 0x12
        /*001a*/ 	.short	(.L_5 - .L_4)
	.align		4
.L_4:
        /*001c*/ 	.word	index@(dot_kernel)
        /*0020*/ 	.word	0x00000000
.L_5:


//--------------------- .nv.compat                --------------------------
	.section	.nv.compat,"",@"SHT_CUDA_COMPAT_INFO"
	.align	4
        /*0000*/ 	.byte	0x02, 0x09, 0x00, 0x00, 0x02, 0x02, 0x01, 0x00, 0x02, 0x05, 0x05, 0x00, 0x03, 0x07, 0x01, 0x01
        /*0010*/ 	.byte	0x02, 0x03, 0x00, 0x00, 0x02, 0x06, 0x01, 0x00, 0x04, 0x0b, 0x08, 0x00, 0x09, 0x00, 0x00, 0x00
        /*0020*/ 	.byte	0x00, 0x00, 0x00, 0x00


//--------------------- .nv.info.dot_kernel       --------------------------
	.section	.nv.info.dot_kernel,"",@"SHT_CUDA_INFO"
	.sectionflags	@""
	.align	4


	//----- nvinfo : EIATTR_CUDA_API_VERSION
	.align		4
        /*0000*/ 	.byte	0x04, 0x37
        /*0002*/ 	.short	(.L_7 - .L_6)
.L_6:
        /*0004*/ 	.word	0x00000082


	//----- nvinfo : EIATTR_KPARAM_INFO
	.align		4
.L_7:
        /*0008*/ 	.byte	0x04, 0x17
        /*000a*/ 	.short	(.L_9 - .L_8)
.L_8:
        /*000c*/ 	.word	0x00000000
        /*0010*/ 	.short	0x0003
        /*0012*/ 	.short	0x0018
        /*0014*/ 	.byte	0x00, 0xf0, 0x11, 0x00


	//----- nvinfo : EIATTR_KPARAM_INFO
	.align		4
.L_9:
        /*0018*/ 	.byte	0x04, 0x17
        /*001a*/ 	.short	(.L_11 - .L_10)
.L_10:
        /*001c*/ 	.word	0x00000000
        /*0020*/ 	.short	0x0002
        /*0022*/ 	.short	0x0010
        /*0024*/ 	.byte	0x00, 0xf5, 0x21, 0x00


	//----- nvinfo : EIATTR_KPARAM_INFO
	.align		4
.L_11:
        /*0028*/ 	.byte	0x04, 0x17
        /*002a*/ 	.short	(.L_13 - .L_12)
.L_12:
        /*002c*/ 	.word	0x00000000
        /*0030*/ 	.short	0x0001
        /*0032*/ 	.short	0x0008
        /*0034*/ 	.byte	0x00, 0xf5, 0x21, 0x00


	//----- nvinfo : EIATTR_KPARAM_INFO
	.align		4
.L_13:
        /*0038*/ 	.byte	0x04, 0x17
        /*003a*/ 	.short	(.L_15 - .L_14)
.L_14:
        /*003c*/ 	.word	0x00000000
        /*0040*/ 	.short	0x0000
        /*0042*/ 	.short	0x0000
        /*0044*/ 	.byte	0x00, 0xf5, 0x21, 0x00


	//----- nvinfo : EIATTR_SPARSE_MMA_MASK
	.align		4
.L_15:
        /*0048*/ 	.byte	0x03, 0x50
        /*004a*/ 	.short	0x0000


	//----- nvinfo : EIATTR_MAXREG_COUNT
	.align		4
        /*004c*/ 	.byte	0x03, 0x1b
        /*004e*/ 	.short	0x00ff


	//----- nvinfo : EIATTR_NUM_BARRIERS
	.align		4
        /*0050*/ 	.byte	0x02, 0x4c
        /*0052*/ 	.byte	0x01
	.zero		1


	//----- nvinfo : EIATTR_MERCURY_ISA_VERSION
	.align		4
        /*0054*/ 	.byte	0x03, 0x5f
        /*0056*/ 	.short	0x0101


	//----- nvinfo : EIATTR_VRC_CTA_INIT_COUNT
	.align		4
        /*0058*/ 	.byte	0x02, 0x4a
	.zero		1
	.zero		1


	//----- nvinfo : EIATTR_EXIT_INSTR_OFFSETS
	.align		4
        /*005c*/ 	.byte	0x04, 0x1c
        /*005e*/ 	.short	(.L_17 - .L_16)


	//   ....[0]....
.L_16:
        /*0060*/ 	.word	0x000002e0


	//   ....[1]....
        /*0064*/ 	.word	0x00000360


	//----- nvinfo : EIATTR_CRS_STACK_SIZE
	.align		4
.L_17:
        /*0068*/ 	.byte	0x04, 0x1e
        /*006a*/ 	.short	(.L_19 - .L_18)
.L_18:
        /*006c*/ 	.word	0x00000000


	//----- nvinfo : EIATTR_CBANK_PARAM_SIZE
	.align		4
.L_19:
        /*0070*/ 	.byte	0x03, 0x19
        /*0072*/ 	.short	0x001c


	//----- nvinfo : EIATTR_PARAM_CBANK
	.align		4
        /*0074*/ 	.byte	0x04, 0x0a
        /*0076*/ 	.short	(.L_21 - .L_20)
	.align		4
.L_20:
        /*0078*/ 	.word	index@(.nv.constant0.dot_kernel)
        /*007c*/ 	.short	0x0380
        /*007e*/ 	.short	0x001c


	//----- nvinfo : EIATTR_SW_WAR
	.align		4
.L_21:
        /*0080*/ 	.byte	0x04, 0x36
        /*0082*/ 	.short	(.L_23 - .L_22)
.L_22:
        /*0084*/ 	.word	0x00000008
.L_23:


//--------------------- .nv.callgraph             --------------------------
	.section	.nv.callgraph,"",@"SHT_CUDA_CALLGRAPH"
	.align	4
	.sectionentsize	8
	.align		4
        /*0000*/ 	.word	0x00000000
	.align		4
        /*0004*/ 	.word	0xffffffff
	.align		4
        /*0008*/ 	.word	0x00000000
	.align		4
        /*000c*/ 	.word	0xfffffffe
	.align		4
        /*0010*/ 	.word	0x00000000
	.align		4
        /*0014*/ 	.word	0xfffffffd
	.align		4
        /*0018*/ 	.word	0x00000000
	.align		4
        /*001c*/ 	.word	0xfffffffc


//--------------------- .text.dot_kernel          --------------------------
	.section	.text.dot_kernel,"ax",@progbits
	.align	128
        .global         dot_kernel
        .type           dot_kernel,@function
        .size           dot_kernel,(.L_x_6 - dot_kernel)
        .other          dot_kernel,@"STO_CUDA_ENTRY STV_DEFAULT"
dot_kernel:
.text.dot_kernel:
[----:B------:R-:W-:Y:S01]  /*0000*/  LDC R1, c[0x0][0x37c] ;  /* 0x0000df00ff017b82 */ /* 0x000fe20000000800 */
[----:B------:R-:W0:Y:S01]  /*0010*/  S2R R12, SR_TID.X ;  /* 0x00000000000c7919 */ /* 0x000e220000002100 */
[----:B------:R-:W1:Y:S01]  /*0020*/  LDCU UR4, c[0x0][0x360] ;  /* 0x00006c00ff0477ac */ /* 0x000e620008000800 */
[----:B------:R-:W-:Y:S01]  /*0030*/  BSSY.RECONVERGENT B0, `(.L_x_0) ;  /* 0x0000016000007945 */ /* 0x000fe20003800200 */
[----:B------:R-:W-:Y:S01]  /*0040*/  IMAD.MOV.U32 R11, RZ, RZ, RZ ;  /* 0x000000ffff0b7224 */ /* 0x000fe200078e00ff */
[----:B------:R-:W0:Y:S01]  /*0050*/  S2R R13, SR_CTAID.X ;  /* 0x00000000000d7919 */ /* 0x000e220000002500 */
[----:B------:R-:W2:Y:S01]  /*0060*/  LDCU UR5, c[0x0][0x398] ;  /* 0x00007300ff0577ac */ /* 0x000ea20008000800 */
[----:B------:R-:W3:Y:S01]  /*0070*/  LDCU.64 UR6, c[0x0][0x358] ;  /* 0x00006b00ff0677ac */ /* 0x000ee20008000a00 */
[----:B-1----:R-:W-:Y:S02]  /*0080*/  IMAD.U32 R10, RZ, RZ, UR4 ;  /* 0x00000004ff0a7e24 */ /* 0x002fe4000f8e00ff */
[----:B0-----:R-:W-:-:S05]  /*0090*/  IMAD R0, R13, UR4, R12 ;  /* 0x000000040d007c24 */ /* 0x001fca000f8e020c */
[----:B--2---:R-:W-:-:S13]  /*00a0*/  ISETP.GE.AND P0, PT, R0, UR5, PT ;  /* 0x0000000500007c0c */ /* 0x004fda000bf06270 */
[----:B---3--:R-:W-:Y:S05]  /*00b0*/  @P0 BRA `(.L_x_1) ;  /* 0x0000000000340947 */ /* 0x008fea0003800000 */
[----:B------:R-:W0:Y:S01]  /*00c0*/  LDC.64 R6, c[0x0][0x380] ;  /* 0x0000e000ff067b82 */ /* 0x000e220000000a00 */
[----:B------:R-:W1:Y:S01]  /*00d0*/  LDCU UR4, c[0x0][0x370] ;  /* 0x00006e00ff0477ac */ /* 0x000e620008000800 */
[----:B------:R-:W-:-:S06]  /*00e0*/  HFMA2 R11, -RZ, RZ, 0, 0 ;  /* 0x00000000ff0b7431 */ /* 0x000fcc00000001ff */
[----:B------:R-:W2:Y:S01]  /*00f0*/  LDC.64 R8, c[0x0][0x388] ;  /* 0x0000e200ff087b82 */ /* 0x000ea20000000a00 */
[----:B-1----:R-:W-:-:S07]  /*0100*/  IMAD R15, R10, UR4, RZ ;  /* 0x000000040a0f7c24 */ /* 0x002fce000f8e02ff */
.L_x_2:
[----:B0-----:R-:W-:-:S04]  /*0110*/  IMAD.WIDE R2, R0, 0x4, R6 ;  /* 0x0000000400027825 */ /* 0x001fc800078e0206 */
[----:B--2---:R-:W-:Y:S02]  /*0120*/  IMAD.WIDE R4, R0, 0x4, R8 ;  /* 0x0000000400047825 */ /* 0x004fe400078e0208 */
[----:B------:R-:W2:Y:S04]  /*0130*/  LDG.E R2, desc[UR6][R2.64] ;  /* 0x0000000602027981 */ /* 0x000ea8000c1e1900 */
[----:B------:R-:W2:Y:S01]  /*0140*/  LDG.E R4, desc[UR6][R4.64] ;  /* 0x0000000604047981 */ /* 0x000ea2000c1e1900 */
[----:B------:R-:W-:-:S05]  /*0150*/  IMAD.IADD R0, R15, 0x1, R0 ;  /* 0x000000010f007824 */ /* 0x000fca00078e0200 */
[----:B------:R-:W-:Y:S01]  /*0160*/  ISETP.GE.AND P0, PT, R0, UR5, PT ;  /* 0x0000000500007c0c */ /* 0x000fe2000bf06270 */
[----:B--2---:R-:W-:-:S12]  /*0170*/  FFMA R11, R2, R4, R11 ;  /* 0x00000004020b7223 */ /* 0x004fd8000000000b */
[----:B------:R-:W-:Y:S05]  /*0180*/  @!P0 BRA `(.L_x_2) ;  /* 0xfffffffc00e08947 */ /* 0x000fea000383ffff */
.L_x_1:
[----:B------:R-:W-:Y:S05]  /*0190*/  BSYNC.RECONVERGENT B0 ;  /* 0x0000000000007941 */ /* 0x000fea0003800200 */
.L_x_0:
[----:B------:R-:W0:Y:S01]  /*01a0*/  S2UR UR5, SR_CgaCtaId ;  /* 0x00000000000579c3 */ /* 0x000e220000008800 */
[----:B------:R-:W-:Y:S01]  /*01b0*/  UMOV UR4, 0x400 ;  /* 0x0000040000047882 */ /* 0x000fe20000000000 */
[----:B------:R-:W-:Y:S02]  /*01c0*/  ISETP.GE.U32.AND P1, PT, R10, 0x2, PT ;  /* 0x000000020a00780c */ /* 0x000fe40003f26070 */
[----:B------:R-:W-:Y:S01]  /*01d0*/  ISETP.NE.AND P0, PT, R12, RZ, PT ;  /* 0x000000ff0c00720c */ /* 0x000fe20003f05270 */
[----:B0-----:R-:W-:-:S06]  /*01e0*/  ULEA UR4, UR5, UR4, 0x18 ;  /* 0x0000000405047291 */ /* 0x001fcc000f8ec0ff */
[----:B------:R-:W-:-:S05]  /*01f0*/  LEA R0, R12, UR4, 0x2 ;  /* 0x000000040c007c11 */ /* 0x000fca000f8e10ff */
[----:B------:R0:W-:Y:S01]  /*0200*/  STS [R0], R11 ;  /* 0x0000000b00007388 */ /* 0x0001e20000000800 */
[----:B------:R-:W-:Y:S06]  /*0210*/  BAR.SYNC.DEFER_BLOCKING 0x0 ;  /* 0x0000000000007b1d */ /* 0x000fec0000010000 */
[----:B------:R-:W-:Y:S05]  /*0220*/  @!P1 BRA `(.L_x_3) ;  /* 0x00000000002c9947 */ /* 0x000fea0003800000 */
.L_x_4:
[----:B------:R-:W-:-:S04]  /*0230*/  SHF.R.U32.HI R5, RZ, 0x1, R10 ;  /* 0x00000001ff057819 */ /* 0x000fc8000001160a */
[----:B------:R-:W-:-:S13]  /*0240*/  ISETP.GE.U32.AND P1, PT, R12, R5, PT ;  /* 0x000000050c00720c */ /* 0x000fda0003f26070 */
[----:B------:R-:W-:Y:S01]  /*0250*/  @!P1 LEA R2, R5, R0, 0x2 ;  /* 0x0000000005029211 */ /* 0x000fe200078e10ff */
[----:B------:R-:W-:Y:S05]  /*0260*/  @!P1 LDS R3, [R0] ;  /* 0x0000000000039984 */ /* 0x000fea0000000800 */
[----:B------:R-:W1:Y:S02]  /*0270*/  @!P1 LDS R2, [R2] ;  /* 0x0000000002029984 */ /* 0x000e640000000800 */
[----:B-1----:R-:W-:-:S05]  /*0280*/  @!P1 FADD R3, R2, R3 ;  /* 0x0000000302039221 */ /* 0x002fca0000000000 */
[----:B------:R1:W-:Y:S01]  /*0290*/  @!P1 STS [R0], R3 ;  /* 0x0000000300009388 */ /* 0x0003e20000000800 */
[----:B------:R-:W-:Y:S01]  /*02a0*/  BAR.SYNC.DEFER_BLOCKING 0x0 ;  /* 0x0000000000007b1d */ /* 0x000fe20000010000 */
[----:B------:R-:W-:Y:S02]  /*02b0*/  ISETP.GT.U32.AND P1, PT, R10, 0x3, PT ;  /* 0x000000030a00780c */ /* 0x000fe40003f24070 */
[----:B------:R-:W-:-:S11]  /*02c0*/  MOV R10, R5 ;  /* 0x00000005000a7202 */ /* 0x000fd60000000f00 */
[----:B-1----:R-:W-:Y:S05]  /*02d0*/  @P1 BRA `(.L_x_4) ;  /* 0xfffffffc00d41947 */ /* 0x002fea000383ffff */
.L_x_3:
[----:B------:R-:W-:Y:S05]  /*02e0*/  @P0 EXIT ;  /* 0x000000000000094d */ /* 0x000fea0003800000 */
[----:B------:R-:W1:Y:S01]  /*02f0*/  S2UR UR5, SR_CgaCtaId ;  /* 0x00000000000579c3 */ /* 0x000e620000008800 */
[----:B------:R-:W-:-:S07]  /*0300*/  UMOV UR4, 0x400 ;  /* 0x0000040000047882 */ /* 0x000fce0000000000 */
[----:B------:R-:W2:Y:S01]  /*0310*/  LDC.64 R2, c[0x0][0x390] ;  /* 0x0000e400ff027b82 */ /* 0x000ea20000000a00 */
[----:B-1----:R-:W-:Y:S01]  /*0320*/  ULEA UR4, UR5, UR4, 0x18 ;  /* 0x0000000405047291 */ /* 0x002fe2000f8ec0ff */
[----:B--2---:R-:W-:-:S08]  /*0330*/  IMAD.WIDE.U32 R2, R13, 0x4, R2 ;  /* 0x000000040d027825 */ /* 0x004fd000078e0002 */
[----:B------:R-:W1:Y:S04]  /*0340*/  LDS R5, [UR4] ;  /* 0x00000004ff057984 */ /* 0x000e680008000800 */
[----:B-1----:R-:W-:Y:S01]  /*0350*/  STG.E desc[UR6][R2.64], R5 ;  /* 0x0000000502007986 */ /* 0x002fe2000c101906 */
[----:B------:R-:W-:Y:S05]  /*0360*/  EXIT ;  /* 0x000000000000794d */ /* 0x000fea0003800000 */
.L_x_5:
[----:B------:R-:W-:-:S00]  /*0370*/  BRA `(.L_x_5) ;  /* 0xfffffffc00fc7947 */ /* 0x000fc0000383ffff */
[----:B------:R-:W-:-:S00]  /*0380*/  NOP ;  /* 0x0000000000007918 */ /* 0x000fc00000000000 */
[----:B------:R-:W-:-:S00]  /*0390*/  NOP ;  /* 0x0000000000007918 */ /* 0x000fc00000000000 */
[----:B------:R-:W-:-:S00]  /*03a0*/  NOP ;  /* 0x0000000000007918 */ /* 0x000fc00000000000 */
[----:B------:R-:W-:-:S00]  /*03b0*/  NOP ;  /* 0x0000000000007918 */ /* 0x000fc00000000000 */
[----:B------:R-:W-:-:S00]  /*03c0*/  NOP ;  /* 0x0000000000007918 */ /* 0x000fc00000000000 */
[----:B------:R-:W-:-:S00]  /*03d0*/  NOP ;  /* 0x0000000000007918 */ /* 0x000fc00000000000 */
[----:B------:R-:W-:-:S00]  /*03e0*/  NOP ;  /* 0x0000000000007918 */ /* 0x000fc00000000000 */
[----:B------:R-:W-:-:S00]  /*03f0*/  NOP ;  /* 0x0000000000007918 */ /* 0x000fc00000000000 */
.L_x_6:


//--------------------- .nv.shared.dot_kernel     --------------------------
	.section	.nv.shared.dot_kernel,"aw",@nobits
	.sectionflags	@""
	.align	4
.nv.shared.dot_kernel:
	.zero		5120


//--------------------- .nv.shared.reserved.0     --------------------------
	.section	.nv.shared.reserved.0,"aw",@nobits
	.weak		__nv_reservedSMEM_offset_0_alias
	.size		__nv_reservedSMEM_offset_0_alias, 0, 64
	.other		__nv_reservedSMEM_offset_0_alias,@"STO_CUDA_RESERVED_SHARED STV_DEFAULT"
__nv_reservedSMEM_offset_0_alias:
	.zero		0
	.zero		64


//--------------------- .nv.constant0.dot_kernel  --------------------------
	.section	.nv.constant0.dot_kernel,"a",@progbits
	.sectionflags	@""
	.align	4
.nv.constant0.dot_kernel:
	.zero		924


//--------------------- SYMBOLS --------------------------

	.type		.nv.reservedSmem.offset0,@object
	.size		.nv.reservedSmem.offset0,0x4
	.type		.nv.reservedSmem.cap,@object
	.size		.nv.reservedSmem.cap,0x4
